//
// Generated by NVIDIA NVVM Compiler
//
// Compiler Build ID: CL-36424714
// Cuda compilation tools, release 13.0, V13.0.88
// Based on NVVM 20.0.0
//

.version 9.0
.target sm_100
.address_size 64

	// .globl	_Z12sumaVectoresPiS_S_i
.extern .func  (.param .b32 func_retval0) vprintf
(
	.param .b64 vprintf_param_0,
	.param .b64 vprintf_param_1
)
;
.global .align 1 .b8 $str[4] = {37, 100, 32};

.visible .entry _Z12sumaVectoresPiS_S_i(
	.param .u64 .ptr .align 1 _Z12sumaVectoresPiS_S_i_param_0,
	.param .u64 .ptr .align 1 _Z12sumaVectoresPiS_S_i_param_1,
	.param .u64 .ptr .align 1 _Z12sumaVectoresPiS_S_i_param_2,
	.param .u32 _Z12sumaVectoresPiS_S_i_param_3
)
{
	.reg .pred 	%p<2>;
	.reg .b32 	%r<11>;
	.reg .b64 	%rd<13>;

	ld.param.u64 	%rd1, [_Z12sumaVectoresPiS_S_i_param_0];
	ld.param.u64 	%rd2, [_Z12sumaVectoresPiS_S_i_param_1];
	ld.param.u64 	%rd3, [_Z12sumaVectoresPiS_S_i_param_2];
	ld.param.u32 	%r2, [_Z12sumaVectoresPiS_S_i_param_3];
	mov.u32 	%r3, %ctaid.x;
	mov.u32 	%r4, %ntid.x;
	mov.u32 	%r5, %tid.x;
	mad.lo.s32 	%r1, %r3, %r4, %r5;
	setp.ge.s32 	%p1, %r1, %r2;
	@%p1 bra 	$L__BB0_2;
	cvta.to.global.u64 	%rd4, %rd1;
	cvta.to.global.u64 	%rd5, %rd2;
	cvta.to.global.u64 	%rd6, %rd3;
	mul.wide.s32 	%rd7, %r1, 4;
	add.s64 	%rd8, %rd4, %rd7;
	ld.global.u32 	%r6, [%rd8];
	add.s64 	%rd9, %rd5, %rd7;
	ld.global.u32 	%r7, [%rd9];
	add.s32 	%r8, %r7, %r6;
	add.s64 	%rd10, %rd6, %rd7;
	st.global.u32 	[%rd10], %r8;
	mov.u64 	%rd11, $str;
	cvta.global.u64 	%rd12, %rd11;
	{ // callseq 0, 0
	.param .b64 param0;
	st.param.b64 	[param0], %rd12;
	.param .b64 param1;
	st.param.b64 	[param1], 0;
	.param .b32 retval0;
	call.uni (retval0), 
	vprintf, 
	(
	param0, 
	param1
	);
	ld.param.b32 	%r9, [retval0];
	} // callseq 0
$L__BB0_2:
	ret;

}


// ===== COMPILED SASS (sm_100) =====

	.target	sm_100

	.elftype	@"ET_EXEC"


//--------------------- .note.nv.tkinfo           --------------------------
	.section	.note.nv.tkinfo,"",@"SHT_NOTE"
	.sectionflags	@"SHF_NOTE_NV_TKINFO"
	.tkinfo
        /*0018*/ 	.word	0x00000002
        /*0030*/ 	.string	""
        /*0030*/ 	.string	"ptxas"
        /*0030*/ 	.string	"Cuda compilation tools, release 13.0, V13.0.88"
        /*0030*/ 	.string	"Build cuda_13.0.r13.0/compiler.36424714_0"
        /*0030*/ 	.string	"-arch sm_100 -m 64 "



//--------------------- .note.nv.cuinfo           --------------------------
	.section	.note.nv.cuinfo,"",@"SHT_NOTE"
	.sectionflags	@"SHF_NOTE_NV_CUINFO"
        /*0018*/ 	.short	0x0002
        /*001a*/ 	.short	0x0064
        /*001c*/ 	.short	0x0082
	.zero		2


//--------------------- .nv.info                  --------------------------
	.section	.nv.info,"",@"SHT_CUDA_INFO"
	.align	4


	//----- nvinfo : EIATTR_REGCOUNT
	.align		4
        /*0000*/ 	.byte	0x04, 0x2f
        /*0002*/ 	.short	(.L_2 - .L_1)
	.align		4
.L_1:
        /*0004*/ 	.word	index@(_Z12sumaVectoresPiS_S_i)
        /*0008*/ 	.word	0x00000018


	//----- nvinfo : EIATTR_FRAME_SIZE
	.align		4
.L_2:
        /*000c*/ 	.byte	0x04, 0x11
        /*000e*/ 	.short	(.L_4 - .L_3)
	.align		4
.L_3:
        /*0010*/ 	.word	index@(_Z12sumaVectoresPiS_S_i)
        /*0014*/ 	.word	0x00000000


	//----- nvinfo : EIATTR_MIN_STACK_SIZE
	.align		4
.L_4:
        /*0018*/ 	.byte	0x04, 0x12
        /*001a*/ 	.short	(.L_6 - .L_5)
	.align		4
.L_5:
        /*001c*/ 	.word	index@(_Z12sumaVectoresPiS_S_i)
        /*0020*/ 	.word	0x00000000
.L_6:


//--------------------- .nv.compat                --------------------------
	.section	.nv.compat,"",@"SHT_CUDA_COMPAT_INFO"
	.align	4
        /*0000*/ 	.byte	0x02, 0x09, 0x00, 0x00, 0x02, 0x02, 0x01, 0x00, 0x02, 0x05, 0x05, 0x00, 0x03, 0x07, 0x01, 0x01
        /*0010*/ 	.byte	0x02, 0x03, 0x00, 0x00, 0x02, 0x06, 0x01, 0x00, 0x04, 0x0b, 0x08, 0x00, 0x09, 0x00, 0x00, 0x00
        /*0020*/ 	.byte	0x00, 0x00, 0x00, 0x00


//--------------------- .nv.info._Z12sumaVectoresPiS_S_i --------------------------
	.section	.nv.info._Z12sumaVectoresPiS_S_i,"",@"SHT_CUDA_INFO"
	.sectionflags	@""
	.align	4


	//----- nvinfo : EIATTR_CUDA_API_VERSION
	.align		4
        /*0000*/ 	.byte	0x04, 0x37
        /*0002*/ 	.short	(.L_8 - .L_7)
.L_7:
        /*0004*/ 	.word	0x00000082


	//----- nvinfo : EIATTR_KPARAM_INFO
	.align		4
.L_8:
        /*0008*/ 	.byte	0x04, 0x17
        /*000a*/ 	.short	(.L_10 - .L_9)
.L_9:
        /*000c*/ 	.word	0x00000000
        /*0010*/ 	.short	0x0003
        /*0012*/ 	.short	0x0018
        /*0014*/ 	.byte	0x00, 0xf0, 0x11, 0x00


	//----- nvinfo : EIATTR_KPARAM_INFO
	.align		4
.L_10:
        /*0018*/ 	.byte	0x04, 0x17
        /*001a*/ 	.short	(.L_12 - .L_11)
.L_11:
        /*001c*/ 	.word	0x00000000
        /*0020*/ 	.short	0x0002
        /*0022*/ 	.short	0x0010
        /*0024*/ 	.byte	0x00, 0xf5, 0x21, 0x00


	//----- nvinfo : EIATTR_KPARAM_INFO
	.align		4
.L_12:
        /*0028*/ 	.byte	0x04, 0x17
        /*002a*/ 	.short	(.L_14 - .L_13)
.L_13:
        /*002c*/ 	.word	0x00000000
        /*0030*/ 	.short	0x0001
        /*0032*/ 	.short	0x0008
        /*0034*/ 	.byte	0x00, 0xf5, 0x21, 0x00


	//----- nvinfo : EIATTR_KPARAM_INFO
	.align		4
.L_14:
        /*0038*/ 	.byte	0x04, 0x17
        /*003a*/ 	.short	(.L_16 - .L_15)
.L_15:
        /*003c*/ 	.word	0x00000000
        /*0040*/ 	.short	0x0000
        /*0042*/ 	.short	0x0000
        /*0044*/ 	.byte	0x00, 0xf5, 0x21, 0x00


	//----- nvinfo : EIATTR_SPARSE_MMA_MASK
	.align		4
.L_16:
        /*0048*/ 	.byte	0x03, 0x50
        /*004a*/ 	.short	0x0000


	//----- nvinfo : EIATTR_MAXREG_COUNT
	.align		4
        /*004c*/ 	.byte	0x03, 0x1b
        /*004e*/ 	.short	0x00ff


	//----- nvinfo : EIATTR_EXTERNS
	.align		4
        /*0050*/ 	.byte	0x04, 0x0f
        /*0052*/ 	.short	(.L_18 - .L_17)


	//   ....[0]....
	.align		4
.L_17:
        /*0054*/ 	.word	index@(vprintf)


	//----- nvinfo : EIATTR_MERCURY_ISA_VERSION
	.align		4
.L_18:
        /*0058*/ 	.byte	0x03, 0x5f
        /*005a*/ 	.short	0x0101


	//----- nvinfo : EIATTR_VRC_CTA_INIT_COUNT
	.align		4
        /*005c*/ 	.byte	0x02, 0x4a
	.zero		1
	.zero		1


	//----- nvinfo : EIATTR_SYSCALL_OFFSETS
	.align		4
        /*0060*/ 	.byte	0x04, 0x46
        /*0062*/ 	.short	(.L_20 - .L_19)


	//   ....[0]....
.L_19:
        /*0064*/ 	.word	0x000001a0


	//----- nvinfo : EIATTR_EXIT_INSTR_OFFSETS
	.align		4
.L_20:
        /*0068*/ 	.byte	0x04, 0x1c
        /*006a*/ 	.short	(.L_22 - .L_21)


	//   ....[0]....
.L_21:
        /*006c*/ 	.word	0x00000070


	//   ....[1]....
        /*0070*/ 	.word	0x000001b0


	//----- nvinfo : EIATTR_CRS_STACK_SIZE
	.align		4
.L_22:
        /*0074*/ 	.byte	0x04, 0x1e
        /*0076*/ 	.short	(.L_24 - .L_23)
.L_23:
        /*0078*/ 	.word	0x00000000


	//----- nvinfo : EIATTR_CBANK_PARAM_SIZE
	.align		4
.L_24:
        /*007c*/ 	.byte	0x03, 0x19
        /*007e*/ 	.short	0x001c


	//----- nvinfo : EIATTR_PARAM_CBANK
	.align		4
        /*0080*/ 	.byte	0x04, 0x0a
        /*0082*/ 	.short	(.L_26 - .L_25)
	.align		4
.L_25:
        /*0084*/ 	.word	index@(.nv.constant0._Z12sumaVectoresPiS_S_i)
        /*0088*/ 	.short	0x0380
        /*008a*/ 	.short	0x001c


	//----- nvinfo : EIATTR_SW_WAR
	.align		4
.L_26:
        /*008c*/ 	.byte	0x04, 0x36
        /*008e*/ 	.short	(.L_28 - .L_27)
.L_27:
        /*0090*/ 	.word	0x00000008
.L_28:


//--------------------- .nv.callgraph             --------------------------
	.section	.nv.callgraph,"",@"SHT_CUDA_CALLGRAPH"
	.align	4
	.sectionentsize	8
	.align		4
        /*0000*/ 	.word	0x00000000
	.align		4
        /*0004*/ 	.word	0xffffffff
	.align		4
        /*0008*/ 	.word	index@(_Z12sumaVectoresPiS_S_i)
	.align		4
        /*000c*/ 	.word	index@(vprintf)
	.align		4
        /*0010*/ 	.word	0x00000000
	.align		4
        /*0014*/ 	.word	0xfffffffe
	.align		4
        /*0018*/ 	.word	0x00000000
	.align		4
        /*001c*/ 	.word	0xfffffffd
	.align		4
        /*0020*/ 	.word	0x00000000
	.align		4
        /*0024*/ 	.word	0xfffffffc


//--------------------- .nv.constant4             --------------------------
	.section	.nv.constant4,"a",@progbits
	.align	8
	.align		8
.nv.constant4:
        /*0000*/ 	.dword	vprintf
	.align		8
        /*0008*/ 	.dword	$str


//--------------------- .text._Z12sumaVectoresPiS_S_i --------------------------
	.section	.text._Z12sumaVectoresPiS_S_i,"ax",@progbits
	.align	128
        .global         _Z12sumaVectoresPiS_S_i
        .type           _Z12sumaVectoresPiS_S_i,@function
        .size           _Z12sumaVectoresPiS_S_i,(.L_x_2 - _Z12sumaVectoresPiS_S_i)
        .other          _Z12sumaVectoresPiS_S_i,@"STO_CUDA_ENTRY STV_DEFAULT"
_Z12sumaVectoresPiS_S_i:
.text._Z12sumaVectoresPiS_S_i:
[----:B------:R-:W0:Y:S01]  /*0000*/  LDC R1, c[0x0][0x37c] ;  /* 0x0000df00ff017b82 */ /* 0x000e220000000800 */
[----:B------:R-:W1:Y:S07]  /*0010*/  S2R R0, SR_TID.X ;  /* 0x0000000000007919 */ /* 0x000e6e0000002100 */
[----:B------:R-:W1:Y:S01]  /*0020*/  S2UR UR4, SR_CTAID.X ;  /* 0x00000000000479c3 */ /* 0x000e620000002500 */
[----:B------:R-:W2:Y:S07]  /*0030*/  LDCU UR5, c[0x0][0x398] ;  /* 0x00007300ff0577ac */ /* 0x000eae0008000800 */
[----:B------:R-:W1:Y:S02]  /*0040*/  LDC R5, c[0x0][0x360] ;  /* 0x0000d800ff057b82 */ /* 0x000e640000000800 */
[----:B-1----:R-:W-:-:S05]  /*0050*/  IMAD R5, R5, UR4, R0 ;  /* 0x0000000405057c24 */ /* 0x002fca000f8e0200 */
[----:B--2---:R-:W-:-:S13]  /*0060*/  ISETP.GE.AND P0, PT, R5, UR5, PT ;  /* 0x0000000505007c0c */ /* 0x004fda000bf06270 */
[----:B0-----:R-:W-:Y:S05]  /*0070*/  @P0 EXIT ;  /* 0x000000000000094d */ /* 0x001fea0003800000 */
[----:B------:R-:W0:Y:S01]  /*0080*/  LDC.64 R8, c[0x0][0x388] ;  /* 0x0000e200ff087b82 */ /* 0x000e220000000a00 */
[----:B------:R-:W1:Y:S07]  /*0090*/  LDCU.64 UR4, c[0x0][0x358] ;  /* 0x00006b00ff0477ac */ /* 0x000e6e0008000a00 */
[----:B------:R-:W2:Y:S08]  /*00a0*/  LDC.64 R2, c[0x0][0x380] ;  /* 0x0000e000ff027b82 */ /* 0x000eb00000000a00 */
[----:B------:R-:W3:Y:S01]  /*00b0*/  LDC.64 R10, c[0x0][0x390] ;  /* 0x0000e400ff0a7b82 */ /* 0x000ee20000000a00 */
[----:B------:R-:W-:Y:S01]  /*00c0*/  MOV R12, 0x0 ;  /* 0x00000000000c7802 */ /* 0x000fe20000000f00 */
[----:B------:R-:W4:Y:S01]  /*00d0*/  LDCU.64 UR6, c[0x4][0x8] ;  /* 0x01000100ff0677ac */ /* 0x000f220008000a00 */
[----:B0-----:R-:W-:-:S06]  /*00e0*/  IMAD.WIDE R8, R5, 0x4, R8 ;  /* 0x0000000405087825 */ /* 0x001fcc00078e0208 */
[----:B-1----:R-:W5:Y:S01]  /*00f0*/  LDG.E R9, desc[UR4][R8.64] ;  /* 0x0000000408097981 */ /* 0x002f62000c1e1900 */
[----:B--2---:R-:W-:-:S05]  /*0100*/  IMAD.WIDE R2, R5, 0x4, R2 ;  /* 0x0000000405027825 */ /* 0x004fca00078e0202 */
[----:B------:R-:W5:Y:S01]  /*0110*/  LDG.E R0, desc[UR4][R2.64] ;  /* 0x0000000402007981 */ /* 0x000f62000c1e1900 */
[----:B---3--:R-:W-:Y:S01]  /*0120*/  IMAD.WIDE R10, R5, 0x4, R10 ;  /* 0x00000004050a7825 */ /* 0x008fe200078e020a */
[----:B------:R-:W0:Y:S01]  /*0130*/  LDC.64 R12, c[0x4][R12] ;  /* 0x010000000c0c7b82 */ /* 0x000e220000000a00 */
[----:B----4-:R-:W-:Y:S02]  /*0140*/  MOV R4, UR6 ;  /* 0x0000000600047c02 */ /* 0x010fe40008000f00 */
[----:B------:R-:W-:Y:S02]  /*0150*/  CS2R R6, SRZ ;  /* 0x0000000000067805 */ /* 0x000fe4000001ff00 */
[----:B------:R-:W-:Y:S02]  /*0160*/  MOV R5, UR7 ;  /* 0x0000000700057c02 */ /* 0x000fe40008000f00 */
[----:B-----5:R-:W-:-:S05]  /*0170*/  IADD3 R0, PT, PT, R0, R9, RZ ;  /* 0x0000000900007210 */ /* 0x020fca0007ffe0ff */
[----:B0-----:R1:W-:Y:S02]  /*0180*/  STG.E desc[UR4][R10.64], R0 ;  /* 0x000000000a007986 */ /* 0x0013e4000c101904 */
[----:B------:R-:W-:-:S07]  /*0190*/  LEPC R20, `(.L_x_0) ;  /* 0x000000001014794e */ /* 0x000fce0000000000 */
[----:B-1----:R-:W-:Y:S05]  /*01a0*/  CALL.ABS.NOINC R12 ;  /* 0x000000000c007343 */ /* 0x002fea0003c00000 */
.L_x_0:
[----:B------:R-:W-:Y:S05]  /*01b0*/  EXIT ;  /* 0x000000000000794d */ /* 0x000fea0003800000 */
.L_x_1:
[----:B------:R-:W-:-:S00]  /*01c0*/  BRA `(.L_x_1) ;  /* 0xfffffffc00fc7947 */ /* 0x000fc0000383ffff */
[----:B------:R-:W-:-:S00]  /*01d0*/  NOP ;  /* 0x0000000000007918 */ /* 0x000fc00000000000 */
        /* <DEDUP_REMOVED lines=10> */
.L_x_2:


//--------------------- .nv.global.init           --------------------------
	.section	.nv.global.init,"aw",@progbits
.nv.global.init:
	.type		$str,@object
	.size		$str,(.L_0 - $str)
$str:
        /*0000*/ 	.byte	0x25, 0x64, 0x20, 0x00
.L_0:


//--------------------- .nv.shared.reserved.0     --------------------------
	.section	.nv.shared.reserved.0,"aw",@nobits
	.weak		__nv_reservedSMEM_offset_0_alias
	.size		__nv_reservedSMEM_offset_0_alias, 0, 64
	.other		__nv_reservedSMEM_offset_0_alias,@"STO_CUDA_RESERVED_SHARED STV_DEFAULT"
__nv_reservedSMEM_offset_0_alias:
	.zero		0
	.zero		64


//--------------------- .nv.constant0._Z12sumaVectoresPiS_S_i --------------------------
	.section	.nv.constant0._Z12sumaVectoresPiS_S_i,"a",@progbits
	.sectionflags	@""
	.align	4
.nv.constant0._Z12sumaVectoresPiS_S_i:
	.zero		924


//--------------------- SYMBOLS --------------------------

	.type		.nv.reservedSmem.offset0,@object
	.size		.nv.reservedSmem.offset0,0x4
	.type		vprintf,@function
